//
// Generated by NVIDIA NVVM Compiler
//
// Compiler Build ID: CL-36424714
// Cuda compilation tools, release 13.0, V13.0.88
// Based on NVVM 20.0.0
//

.version 9.0
.target sm_100
.address_size 64

	// .globl	_ZN3cub18CUB_300001_SM_10006detail11EmptyKernelIvEEvv
.global .align 1 .b8 _ZN41_INTERNAL_05843ba7_4_k_cu_f961bbbc_1917914cuda3std3__45__cpo5beginE[1];
.global .align 1 .b8 _ZN41_INTERNAL_05843ba7_4_k_cu_f961bbbc_1917914cuda3std3__45__cpo3endE[1];
.global .align 1 .b8 _ZN41_INTERNAL_05843ba7_4_k_cu_f961bbbc_1917914cuda3std3__45__cpo6cbeginE[1];
.global .align 1 .b8 _ZN41_INTERNAL_05843ba7_4_k_cu_f961bbbc_1917914cuda3std3__45__cpo4cendE[1];
.global .align 1 .b8 _ZN41_INTERNAL_05843ba7_4_k_cu_f961bbbc_1917914cuda3std3__45__cpo6rbeginE[1];
.global .align 1 .b8 _ZN41_INTERNAL_05843ba7_4_k_cu_f961bbbc_1917914cuda3std3__45__cpo4rendE[1];
.global .align 1 .b8 _ZN41_INTERNAL_05843ba7_4_k_cu_f961bbbc_1917914cuda3std3__45__cpo7crbeginE[1];
.global .align 1 .b8 _ZN41_INTERNAL_05843ba7_4_k_cu_f961bbbc_1917914cuda3std3__45__cpo5crendE[1];
.global .align 1 .b8 _ZN41_INTERNAL_05843ba7_4_k_cu_f961bbbc_1917914cuda3std3__443_GLOBAL__N__05843ba7_4_k_cu_f961bbbc_1917916ignoreE[1];
.global .align 1 .b8 _ZN41_INTERNAL_05843ba7_4_k_cu_f961bbbc_1917914cuda3std3__419piecewise_constructE[1];
.global .align 1 .b8 _ZN41_INTERNAL_05843ba7_4_k_cu_f961bbbc_1917914cuda3std3__48in_placeE[1];
.global .align 1 .b8 _ZN41_INTERNAL_05843ba7_4_k_cu_f961bbbc_1917914cuda3std3__420unreachable_sentinelE[1];
.global .align 1 .b8 _ZN41_INTERNAL_05843ba7_4_k_cu_f961bbbc_1917914cuda3std3__47nulloptE[1];
.global .align 1 .b8 _ZN41_INTERNAL_05843ba7_4_k_cu_f961bbbc_1917914cuda3std3__48unexpectE[1];
.global .align 1 .b8 _ZN41_INTERNAL_05843ba7_4_k_cu_f961bbbc_1917914cuda3std6ranges3__45__cpo4swapE[1];
.global .align 1 .b8 _ZN41_INTERNAL_05843ba7_4_k_cu_f961bbbc_1917914cuda3std6ranges3__45__cpo9iter_moveE[1];
.global .align 1 .b8 _ZN41_INTERNAL_05843ba7_4_k_cu_f961bbbc_1917914cuda3std6ranges3__45__cpo5beginE[1];
.global .align 1 .b8 _ZN41_INTERNAL_05843ba7_4_k_cu_f961bbbc_1917914cuda3std6ranges3__45__cpo3endE[1];
.global .align 1 .b8 _ZN41_INTERNAL_05843ba7_4_k_cu_f961bbbc_1917914cuda3std6ranges3__45__cpo6cbeginE[1];
.global .align 1 .b8 _ZN41_INTERNAL_05843ba7_4_k_cu_f961bbbc_1917914cuda3std6ranges3__45__cpo4cendE[1];
.global .align 1 .b8 _ZN41_INTERNAL_05843ba7_4_k_cu_f961bbbc_1917914cuda3std6ranges3__45__cpo7advanceE[1];
.global .align 1 .b8 _ZN41_INTERNAL_05843ba7_4_k_cu_f961bbbc_1917914cuda3std6ranges3__45__cpo9iter_swapE[1];
.global .align 1 .b8 _ZN41_INTERNAL_05843ba7_4_k_cu_f961bbbc_1917914cuda3std6ranges3__45__cpo4nextE[1];
.global .align 1 .b8 _ZN41_INTERNAL_05843ba7_4_k_cu_f961bbbc_1917914cuda3std6ranges3__45__cpo4prevE[1];
.global .align 1 .b8 _ZN41_INTERNAL_05843ba7_4_k_cu_f961bbbc_1917914cuda3std6ranges3__45__cpo4dataE[1];
.global .align 1 .b8 _ZN41_INTERNAL_05843ba7_4_k_cu_f961bbbc_1917914cuda3std6ranges3__45__cpo5cdataE[1];
.global .align 1 .b8 _ZN41_INTERNAL_05843ba7_4_k_cu_f961bbbc_1917914cuda3std6ranges3__45__cpo4sizeE[1];
.global .align 1 .b8 _ZN41_INTERNAL_05843ba7_4_k_cu_f961bbbc_1917914cuda3std6ranges3__45__cpo5ssizeE[1];
.global .align 1 .b8 _ZN41_INTERNAL_05843ba7_4_k_cu_f961bbbc_1917914cuda3std6ranges3__45__cpo8distanceE[1];
.global .align 1 .b8 _ZN41_INTERNAL_05843ba7_4_k_cu_f961bbbc_1917916thrust24THRUST_300001_SM_1000_NS8cuda_cub3parE[1];
.global .align 1 .b8 _ZN41_INTERNAL_05843ba7_4_k_cu_f961bbbc_1917916thrust24THRUST_300001_SM_1000_NS8cuda_cub10par_nosyncE[1];
.global .align 1 .b8 _ZN41_INTERNAL_05843ba7_4_k_cu_f961bbbc_1917916thrust24THRUST_300001_SM_1000_NS6system6detail10sequential3seqE[1];
.global .align 1 .b8 _ZN41_INTERNAL_05843ba7_4_k_cu_f961bbbc_1917916thrust24THRUST_300001_SM_1000_NS6system3cpp3parE[1];
.global .align 1 .b8 _ZN41_INTERNAL_05843ba7_4_k_cu_f961bbbc_1917916thrust24THRUST_300001_SM_1000_NS12placeholders2_1E[1];
.global .align 1 .b8 _ZN41_INTERNAL_05843ba7_4_k_cu_f961bbbc_1917916thrust24THRUST_300001_SM_1000_NS12placeholders2_2E[1];
.global .align 1 .b8 _ZN41_INTERNAL_05843ba7_4_k_cu_f961bbbc_1917916thrust24THRUST_300001_SM_1000_NS12placeholders2_3E[1];
.global .align 1 .b8 _ZN41_INTERNAL_05843ba7_4_k_cu_f961bbbc_1917916thrust24THRUST_300001_SM_1000_NS12placeholders2_4E[1];
.global .align 1 .b8 _ZN41_INTERNAL_05843ba7_4_k_cu_f961bbbc_1917916thrust24THRUST_300001_SM_1000_NS12placeholders2_5E[1];
.global .align 1 .b8 _ZN41_INTERNAL_05843ba7_4_k_cu_f961bbbc_1917916thrust24THRUST_300001_SM_1000_NS12placeholders2_6E[1];
.global .align 1 .b8 _ZN41_INTERNAL_05843ba7_4_k_cu_f961bbbc_1917916thrust24THRUST_300001_SM_1000_NS12placeholders2_7E[1];
.global .align 1 .b8 _ZN41_INTERNAL_05843ba7_4_k_cu_f961bbbc_1917916thrust24THRUST_300001_SM_1000_NS12placeholders2_8E[1];
.global .align 1 .b8 _ZN41_INTERNAL_05843ba7_4_k_cu_f961bbbc_1917916thrust24THRUST_300001_SM_1000_NS12placeholders2_9E[1];
.global .align 1 .b8 _ZN41_INTERNAL_05843ba7_4_k_cu_f961bbbc_1917916thrust24THRUST_300001_SM_1000_NS12placeholders3_10E[1];
.global .align 1 .b8 _ZN41_INTERNAL_05843ba7_4_k_cu_f961bbbc_1917916thrust24THRUST_300001_SM_1000_NS3seqE[1];
.global .align 1 .b8 _ZN41_INTERNAL_05843ba7_4_k_cu_f961bbbc_1917916thrust24THRUST_300001_SM_1000_NS6deviceE[1];

.visible .entry _ZN3cub18CUB_300001_SM_10006detail11EmptyKernelIvEEvv()
{


	ret;

}


// ===== COMPILED SASS (sm_100) =====

	.target	sm_100

	.elftype	@"ET_EXEC"


//--------------------- .note.nv.tkinfo           --------------------------
	.section	.note.nv.tkinfo,"",@"SHT_NOTE"
	.sectionflags	@"SHF_NOTE_NV_TKINFO"
	.tkinfo
        /*0018*/ 	.word	0x00000002
        /*0030*/ 	.string	""
        /*0030*/ 	.string	"ptxas"
        /*0030*/ 	.string	"Cuda compilation tools, release 13.0, V13.0.88"
        /*0030*/ 	.string	"Build cuda_13.0.r13.0/compiler.36424714_0"
        /*0030*/ 	.string	"-arch sm_100 -m 64 "



//--------------------- .note.nv.cuinfo           --------------------------
	.section	.note.nv.cuinfo,"",@"SHT_NOTE"
	.sectionflags	@"SHF_NOTE_NV_CUINFO"
        /*0018*/ 	.short	0x0002
        /*001a*/ 	.short	0x0064
        /*001c*/ 	.short	0x0082
	.zero		2


//--------------------- .nv.info                  --------------------------
	.section	.nv.info,"",@"SHT_CUDA_INFO"
	.align	4


	//----- nvinfo : EIATTR_REGCOUNT
	.align		4
        /*0000*/ 	.byte	0x04, 0x2f
        /*0002*/ 	.short	(.L_46 - .L_45)
	.align		4
.L_45:
        /*0004*/ 	.word	index@(_ZN3cub18CUB_300001_SM_10006detail11EmptyKernelIvEEvv)
        /*0008*/ 	.word	0x00000004


	//----- nvinfo : EIATTR_FRAME_SIZE
	.align		4
.L_46:
        /*000c*/ 	.byte	0x04, 0x11
        /*000e*/ 	.short	(.L_48 - .L_47)
	.align		4
.L_47:
        /*0010*/ 	.word	index@(_ZN3cub18CUB_300001_SM_10006detail11EmptyKernelIvEEvv)
        /*0014*/ 	.word	0x00000000


	//----- nvinfo : EIATTR_MIN_STACK_SIZE
	.align		4
.L_48:
        /*0018*/ 	.byte	0x04, 0x12
        /*001a*/ 	.short	(.L_50 - .L_49)
	.align		4
.L_49:
        /*001c*/ 	.word	index@(_ZN3cub18CUB_300001_SM_10006detail11EmptyKernelIvEEvv)
        /*0020*/ 	.word	0x00000000
.L_50:


//--------------------- .nv.compat                --------------------------
	.section	.nv.compat,"",@"SHT_CUDA_COMPAT_INFO"
	.align	4
        /*0000*/ 	.byte	0x02, 0x09, 0x00, 0x00, 0x02, 0x02, 0x01, 0x00, 0x02, 0x05, 0x05, 0x00, 0x03, 0x07, 0x01, 0x01
        /*0010*/ 	.byte	0x02, 0x03, 0x00, 0x00, 0x02, 0x06, 0x01, 0x00, 0x04, 0x0b, 0x08, 0x00, 0x09, 0x00, 0x00, 0x00
        /*0020*/ 	.byte	0x00, 0x00, 0x00, 0x00


//--------------------- .nv.info._ZN3cub18CUB_300001_SM_10006detail11EmptyKernelIvEEvv --------------------------
	.section	.nv.info._ZN3cub18CUB_300001_SM_10006detail11EmptyKernelIvEEvv,"",@"SHT_CUDA_INFO"
	.sectionflags	@""
	.align	4


	//----- nvinfo : EIATTR_CUDA_API_VERSION
	.align		4
        /*0000*/ 	.byte	0x04, 0x37
        /*0002*/ 	.short	(.L_52 - .L_51)
.L_51:
        /*0004*/ 	.word	0x00000082


	//----- nvinfo : EIATTR_SPARSE_MMA_MASK
	.align		4
.L_52:
        /*0008*/ 	.byte	0x03, 0x50
        /*000a*/ 	.short	0x0000


	//----- nvinfo : EIATTR_MAXREG_COUNT
	.align		4
        /*000c*/ 	.byte	0x03, 0x1b
        /*000e*/ 	.short	0x00ff


	//----- nvinfo : EIATTR_MERCURY_ISA_VERSION
	.align		4
        /*0010*/ 	.byte	0x03, 0x5f
        /*0012*/ 	.short	0x0101


	//----- nvinfo : EIATTR_VRC_CTA_INIT_COUNT
	.align		4
        /*0014*/ 	.byte	0x02, 0x4a
	.zero		1
	.zero		1


	//----- nvinfo : EIATTR_EXIT_INSTR_OFFSETS
	.align		4
        /*0018*/ 	.byte	0x04, 0x1c
        /*001a*/ 	.short	(.L_54 - .L_53)


	//   ....[0]....
.L_53:
        /*001c*/ 	.word	0x00000010


	//----- nvinfo : EIATTR_SW_WAR
	.align		4
.L_54:
        /*0020*/ 	.byte	0x04, 0x36
        /*0022*/ 	.short	(.L_56 - .L_55)
.L_55:
        /*0024*/ 	.word	0x00000008
.L_56:


//--------------------- .nv.callgraph             --------------------------
	.section	.nv.callgraph,"",@"SHT_CUDA_CALLGRAPH"
	.align	4
	.sectionentsize	8
	.align		4
        /*0000*/ 	.word	0x00000000
	.align		4
        /*0004*/ 	.word	0xffffffff
	.align		4
        /*0008*/ 	.word	0x00000000
	.align		4
        /*000c*/ 	.word	0xfffffffe
	.align		4
        /*0010*/ 	.word	0x00000000
	.align		4
        /*0014*/ 	.word	0xfffffffd
	.align		4
        /*0018*/ 	.word	0x00000000
	.align		4
        /*001c*/ 	.word	0xfffffffc


//--------------------- .nv.constant4             --------------------------
	.section	.nv.constant4,"a",@progbits
	.align	8
	.align		8
.nv.constant4:
        /*0000*/ 	.dword	_ZN41_INTERNAL_05843ba7_4_k_cu_f961bbbc_1921064cuda3std3__45__cpo5beginE
	.align		8
        /*0008*/ 	.dword	_ZN41_INTERNAL_05843ba7_4_k_cu_f961bbbc_1921064cuda3std3__45__cpo3endE
	.align		8
        /*0010*/ 	.dword	_ZN41_INTERNAL_05843ba7_4_k_cu_f961bbbc_1921064cuda3std3__45__cpo6cbeginE
	.align		8
        /*0018*/ 	.dword	_ZN41_INTERNAL_05843ba7_4_k_cu_f961bbbc_1921064cuda3std3__45__cpo4cendE
	.align		8
        /*0020*/ 	.dword	_ZN41_INTERNAL_05843ba7_4_k_cu_f961bbbc_1921064cuda3std3__45__cpo6rbeginE
	.align		8
        /*0028*/ 	.dword	_ZN41_INTERNAL_05843ba7_4_k_cu_f961bbbc_1921064cuda3std3__45__cpo4rendE
	.align		8
        /*0030*/ 	.dword	_ZN41_INTERNAL_05843ba7_4_k_cu_f961bbbc_1921064cuda3std3__45__cpo7crbeginE
	.align		8
        /*0038*/ 	.dword	_ZN41_INTERNAL_05843ba7_4_k_cu_f961bbbc_1921064cuda3std3__45__cpo5crendE
	.align		8
        /*0040*/ 	.dword	_ZN41_INTERNAL_05843ba7_4_k_cu_f961bbbc_1921064cuda3std3__443_GLOBAL__N__05843ba7_4_k_cu_f961bbbc_1921066ignoreE
	.align		8
        /*0048*/ 	.dword	_ZN41_INTERNAL_05843ba7_4_k_cu_f961bbbc_1921064cuda3std3__419piecewise_constructE
	.align		8
        /*0050*/ 	.dword	_ZN41_INTERNAL_05843ba7_4_k_cu_f961bbbc_1921064cuda3std3__48in_placeE
	.align		8
        /*0058*/ 	.dword	_ZN41_INTERNAL_05843ba7_4_k_cu_f961bbbc_1921064cuda3std3__420unreachable_sentinelE
	.align		8
        /*0060*/ 	.dword	_ZN41_INTERNAL_05843ba7_4_k_cu_f961bbbc_1921064cuda3std3__47nulloptE
	.align		8
        /*0068*/ 	.dword	_ZN41_INTERNAL_05843ba7_4_k_cu_f961bbbc_1921064cuda3std3__48unexpectE
	.align		8
        /*0070*/ 	.dword	_ZN41_INTERNAL_05843ba7_4_k_cu_f961bbbc_1921064cuda3std6ranges3__45__cpo4swapE
	.align		8
        /*0078*/ 	.dword	_ZN41_INTERNAL_05843ba7_4_k_cu_f961bbbc_1921064cuda3std6ranges3__45__cpo9iter_moveE
	.align		8
        /*0080*/ 	.dword	_ZN41_INTERNAL_05843ba7_4_k_cu_f961bbbc_1921064cuda3std6ranges3__45__cpo5beginE
	.align		8
        /*0088*/ 	.dword	_ZN41_INTERNAL_05843ba7_4_k_cu_f961bbbc_1921064cuda3std6ranges3__45__cpo3endE
	.align		8
        /*0090*/ 	.dword	_ZN41_INTERNAL_05843ba7_4_k_cu_f961bbbc_1921064cuda3std6ranges3__45__cpo6cbeginE
	.align		8
        /*0098*/ 	.dword	_ZN41_INTERNAL_05843ba7_4_k_cu_f961bbbc_1921064cuda3std6ranges3__45__cpo4cendE
	.align		8
        /*00a0*/ 	.dword	_ZN41_INTERNAL_05843ba7_4_k_cu_f961bbbc_1921064cuda3std6ranges3__45__cpo7advanceE
	.align		8
        /*00a8*/ 	.dword	_ZN41_INTERNAL_05843ba7_4_k_cu_f961bbbc_1921064cuda3std6ranges3__45__cpo9iter_swapE
	.align		8
        /*00b0*/ 	.dword	_ZN41_INTERNAL_05843ba7_4_k_cu_f961bbbc_1921064cuda3std6ranges3__45__cpo4nextE
	.align		8
        /*00b8*/ 	.dword	_ZN41_INTERNAL_05843ba7_4_k_cu_f961bbbc_1921064cuda3std6ranges3__45__cpo4prevE
	.align		8
        /*00c0*/ 	.dword	_ZN41_INTERNAL_05843ba7_4_k_cu_f961bbbc_1921064cuda3std6ranges3__45__cpo4dataE
	.align		8
        /*00c8*/ 	.dword	_ZN41_INTERNAL_05843ba7_4_k_cu_f961bbbc_1921064cuda3std6ranges3__45__cpo5cdataE
	.align		8
        /*00d0*/ 	.dword	_ZN41_INTERNAL_05843ba7_4_k_cu_f961bbbc_1921064cuda3std6ranges3__45__cpo4sizeE
	.align		8
        /*00d8*/ 	.dword	_ZN41_INTERNAL_05843ba7_4_k_cu_f961bbbc_1921064cuda3std6ranges3__45__cpo5ssizeE
	.align		8
        /*00e0*/ 	.dword	_ZN41_INTERNAL_05843ba7_4_k_cu_f961bbbc_1921064cuda3std6ranges3__45__cpo8distanceE
	.align		8
        /*00e8*/ 	.dword	_ZN41_INTERNAL_05843ba7_4_k_cu_f961bbbc_1921066thrust24THRUST_300001_SM_1000_NS8cuda_cub3parE
	.align		8
        /*00f0*/ 	.dword	_ZN41_INTERNAL_05843ba7_4_k_cu_f961bbbc_1921066thrust24THRUST_300001_SM_1000_NS8cuda_cub10par_nosyncE
	.align		8
        /*00f8*/ 	.dword	_ZN41_INTERNAL_05843ba7_4_k_cu_f961bbbc_1921066thrust24THRUST_300001_SM_1000_NS6system6detail10sequential3seqE
	.align		8
        /*0100*/ 	.dword	_ZN41_INTERNAL_05843ba7_4_k_cu_f961bbbc_1921066thrust24THRUST_300001_SM_1000_NS6system3cpp3parE
	.align		8
        /*0108*/ 	.dword	_ZN41_INTERNAL_05843ba7_4_k_cu_f961bbbc_1921066thrust24THRUST_300001_SM_1000_NS12placeholders2_1E
	.align		8
        /*0110*/ 	.dword	_ZN41_INTERNAL_05843ba7_4_k_cu_f961bbbc_1921066thrust24THRUST_300001_SM_1000_NS12placeholders2_2E
	.align		8
        /*0118*/ 	.dword	_ZN41_INTERNAL_05843ba7_4_k_cu_f961bbbc_1921066thrust24THRUST_300001_SM_1000_NS12placeholders2_3E
	.align		8
        /*0120*/ 	.dword	_ZN41_INTERNAL_05843ba7_4_k_cu_f961bbbc_1921066thrust24THRUST_300001_SM_1000_NS12placeholders2_4E
	.align		8
        /*0128*/ 	.dword	_ZN41_INTERNAL_05843ba7_4_k_cu_f961bbbc_1921066thrust24THRUST_300001_SM_1000_NS12placeholders2_5E
	.align		8
        /*0130*/ 	.dword	_ZN41_INTERNAL_05843ba7_4_k_cu_f961bbbc_1921066thrust24THRUST_300001_SM_1000_NS12placeholders2_6E
	.align		8
        /*0138*/ 	.dword	_ZN41_INTERNAL_05843ba7_4_k_cu_f961bbbc_1921066thrust24THRUST_300001_SM_1000_NS12placeholders2_7E
	.align		8
        /*0140*/ 	.dword	_ZN41_INTERNAL_05843ba7_4_k_cu_f961bbbc_1921066thrust24THRUST_300001_SM_1000_NS12placeholders2_8E
	.align		8
        /*0148*/ 	.dword	_ZN41_INTERNAL_05843ba7_4_k_cu_f961bbbc_1921066thrust24THRUST_300001_SM_1000_NS12placeholders2_9E
	.align		8
        /*0150*/ 	.dword	_ZN41_INTERNAL_05843ba7_4_k_cu_f961bbbc_1921066thrust24THRUST_300001_SM_1000_NS12placeholders3_10E
	.align		8
        /*0158*/ 	.dword	_ZN41_INTERNAL_05843ba7_4_k_cu_f961bbbc_1921066thrust24THRUST_300001_SM_1000_NS3seqE
	.align		8
        /*0160*/ 	.dword	_ZN41_INTERNAL_05843ba7_4_k_cu_f961bbbc_1921066thrust24THRUST_300001_SM_1000_NS6deviceE


//--------------------- .text._ZN3cub18CUB_300001_SM_10006detail11EmptyKernelIvEEvv --------------------------
	.section	.text._ZN3cub18CUB_300001_SM_10006detail11EmptyKernelIvEEvv,"ax",@progbits
	.align	128
        .global         _ZN3cub18CUB_300001_SM_10006detail11EmptyKernelIvEEvv
        .type           _ZN3cub18CUB_300001_SM_10006detail11EmptyKernelIvEEvv,@function
        .size           _ZN3cub18CUB_300001_SM_10006detail11EmptyKernelIvEEvv,(.L_x_1 - _ZN3cub18CUB_300001_SM_10006detail11EmptyKernelIvEEvv)
        .other          _ZN3cub18CUB_300001_SM_10006detail11EmptyKernelIvEEvv,@"STO_CUDA_ENTRY STV_DEFAULT"
_ZN3cub18CUB_300001_SM_10006detail11EmptyKernelIvEEvv:
.text._ZN3cub18CUB_300001_SM_10006detail11EmptyKernelIvEEvv:
[----:B------:R-:W-:Y:S01]  /*0000*/  LDC R1, c[0x0][0x37c] ;  /* 0x0000df00ff017b82 */ /* 0x000fe20000000800 */
[----:B------:R-:W-:Y:S05]  /*0010*/  EXIT ;  /* 0x000000000000794d */ /* 0x000fea0003800000 */
.L_x_0:
[----:B------:R-:W-:-:S00]  /*0020*/  BRA `(.L_x_0) ;  /* 0xfffffffc00fc7947 */ /* 0x000fc0000383ffff */
[----:B------:R-:W-:-:S00]  /*0030*/  NOP ;  /* 0x0000000000007918 */ /* 0x000fc00000000000 */
        /* <DEDUP_REMOVED lines=12> */
.L_x_1:


//--------------------- .nv.shared.reserved.0     --------------------------
	.section	.nv.shared.reserved.0,"aw",@nobits
	.weak		__nv_reservedSMEM_offset_0_alias
	.size		__nv_reservedSMEM_offset_0_alias, 0, 64
	.other		__nv_reservedSMEM_offset_0_alias,@"STO_CUDA_RESERVED_SHARED STV_DEFAULT"
__nv_reservedSMEM_offset_0_alias:
	.zero		0
	.zero		64


//--------------------- .nv.global                --------------------------
	.section	.nv.global,"aw",@nobits
.nv.global:
	.type		_ZN41_INTERNAL_05843ba7_4_k_cu_f961bbbc_1921066thrust24THRUST_300001_SM_1000_NS12placeholders2_8E,@object
	.size		_ZN41_INTERNAL_05843ba7_4_k_cu_f961bbbc_1921066thrust24THRUST_300001_SM_1000_NS12placeholders2_8E,(_ZN41_INTERNAL_05843ba7_4_k_cu_f961bbbc_1921064cuda3std3__443_GLOBAL__N__05843ba7_4_k_cu_f961bbbc_1921066ignoreE - _ZN41_INTERNAL_05843ba7_4_k_cu_f961bbbc_1921066thrust24THRUST_300001_SM_1000_NS12placeholders2_8E)
_ZN41_INTERNAL_05843ba7_4_k_cu_f961bbbc_1921066thrust24THRUST_300001_SM_1000_NS12placeholders2_8E:
	.zero		1
	.type		_ZN41_INTERNAL_05843ba7_4_k_cu_f961bbbc_1921064cuda3std3__443_GLOBAL__N__05843ba7_4_k_cu_f961bbbc_1921066ignoreE,@object
	.size		_ZN41_INTERNAL_05843ba7_4_k_cu_f961bbbc_1921064cuda3std3__443_GLOBAL__N__05843ba7_4_k_cu_f961bbbc_1921066ignoreE,(_ZN41_INTERNAL_05843ba7_4_k_cu_f961bbbc_1921064cuda3std6ranges3__45__cpo4dataE - _ZN41_INTERNAL_05843ba7_4_k_cu_f961bbbc_1921064cuda3std3__443_GLOBAL__N__05843ba7_4_k_cu_f961bbbc_1921066ignoreE)
_ZN41_INTERNAL_05843ba7_4_k_cu_f961bbbc_1921064cuda3std3__443_GLOBAL__N__05843ba7_4_k_cu_f961bbbc_1921066ignoreE:
	.zero		1
	.type		_ZN41_INTERNAL_05843ba7_4_k_cu_f961bbbc_1921064cuda3std6ranges3__45__cpo4dataE,@object
	.size		_ZN41_INTERNAL_05843ba7_4_k_cu_f961bbbc_1921064cuda3std6ranges3__45__cpo4dataE,(_ZN41_INTERNAL_05843ba7_4_k_cu_f961bbbc_1921066thrust24THRUST_300001_SM_1000_NS6system3cpp3parE - _ZN41_INTERNAL_05843ba7_4_k_cu_f961bbbc_1921064cuda3std6ranges3__45__cpo4dataE)
_ZN41_INTERNAL_05843ba7_4_k_cu_f961bbbc_1921064cuda3std6ranges3__45__cpo4dataE:
	.zero		1
	.type		_ZN41_INTERNAL_05843ba7_4_k_cu_f961bbbc_1921066thrust24THRUST_300001_SM_1000_NS6system3cpp3parE,@object
	.size		_ZN41_INTERNAL_05843ba7_4_k_cu_f961bbbc_1921066thrust24THRUST_300001_SM_1000_NS6system3cpp3parE,(_ZN41_INTERNAL_05843ba7_4_k_cu_f961bbbc_1921064cuda3std3__45__cpo5beginE - _ZN41_INTERNAL_05843ba7_4_k_cu_f961bbbc_1921066thrust24THRUST_300001_SM_1000_NS6system3cpp3parE)
_ZN41_INTERNAL_05843ba7_4_k_cu_f961bbbc_1921066thrust24THRUST_300001_SM_1000_NS6system3cpp3parE:
	.zero		1
	.type		_ZN41_INTERNAL_05843ba7_4_k_cu_f961bbbc_1921064cuda3std3__45__cpo5beginE,@object
	.size		_ZN41_INTERNAL_05843ba7_4_k_cu_f961bbbc_1921064cuda3std3__45__cpo5beginE,(_ZN41_INTERNAL_05843ba7_4_k_cu_f961bbbc_1921064cuda3std6ranges3__45__cpo5beginE - _ZN41_INTERNAL_05843ba7_4_k_cu_f961bbbc_1921064cuda3std3__45__cpo5beginE)
_ZN41_INTERNAL_05843ba7_4_k_cu_f961bbbc_1921064cuda3std3__45__cpo5beginE:
	.zero		1
	.type		_ZN41_INTERNAL_05843ba7_4_k_cu_f961bbbc_1921064cuda3std6ranges3__45__cpo5beginE,@object
	.size		_ZN41_INTERNAL_05843ba7_4_k_cu_f961bbbc_1921064cuda3std6ranges3__45__cpo5beginE,(_ZN41_INTERNAL_05843ba7_4_k_cu_f961bbbc_1921066thrust24THRUST_300001_SM_1000_NS6deviceE - _ZN41_INTERNAL_05843ba7_4_k_cu_f961bbbc_1921064cuda3std6ranges3__45__cpo5beginE)
_ZN41_INTERNAL_05843ba7_4_k_cu_f961bbbc_1921064cuda3std6ranges3__45__cpo5beginE:
	.zero		1
	.type		_ZN41_INTERNAL_05843ba7_4_k_cu_f961bbbc_1921066thrust24THRUST_300001_SM_1000_NS6deviceE,@object
	.size		_ZN41_INTERNAL_05843ba7_4_k_cu_f961bbbc_1921066thrust24THRUST_300001_SM_1000_NS6deviceE,(_ZN41_INTERNAL_05843ba7_4_k_cu_f961bbbc_1921064cuda3std3__47nulloptE - _ZN41_INTERNAL_05843ba7_4_k_cu_f961bbbc_1921066thrust24THRUST_300001_SM_1000_NS6deviceE)
_ZN41_INTERNAL_05843ba7_4_k_cu_f961bbbc_1921066thrust24THRUST_300001_SM_1000_NS6deviceE:
	.zero		1
	.type		_ZN41_INTERNAL_05843ba7_4_k_cu_f961bbbc_1921064cuda3std3__47nulloptE,@object
	.size		_ZN41_INTERNAL_05843ba7_4_k_cu_f961bbbc_1921064cuda3std3__47nulloptE,(_ZN41_INTERNAL_05843ba7_4_k_cu_f961bbbc_1921064cuda3std6ranges3__45__cpo8distanceE - _ZN41_INTERNAL_05843ba7_4_k_cu_f961bbbc_1921064cuda3std3__47nulloptE)
_ZN41_INTERNAL_05843ba7_4_k_cu_f961bbbc_1921064cuda3std3__47nulloptE:
	.zero		1
	.type		_ZN41_INTERNAL_05843ba7_4_k_cu_f961bbbc_1921064cuda3std6ranges3__45__cpo8distanceE,@object
	.size		_ZN41_INTERNAL_05843ba7_4_k_cu_f961bbbc_1921064cuda3std6ranges3__45__cpo8distanceE,(_ZN41_INTERNAL_05843ba7_4_k_cu_f961bbbc_1921066thrust24THRUST_300001_SM_1000_NS12placeholders2_4E - _ZN41_INTERNAL_05843ba7_4_k_cu_f961bbbc_1921064cuda3std6ranges3__45__cpo8distanceE)
_ZN41_INTERNAL_05843ba7_4_k_cu_f961bbbc_1921064cuda3std6ranges3__45__cpo8distanceE:
	.zero		1
	.type		_ZN41_INTERNAL_05843ba7_4_k_cu_f961bbbc_1921066thrust24THRUST_300001_SM_1000_NS12placeholders2_4E,@object
	.size		_ZN41_INTERNAL_05843ba7_4_k_cu_f961bbbc_1921066thrust24THRUST_300001_SM_1000_NS12placeholders2_4E,(_ZN41_INTERNAL_05843ba7_4_k_cu_f961bbbc_1921064cuda3std3__45__cpo6rbeginE - _ZN41_INTERNAL_05843ba7_4_k_cu_f961bbbc_1921066thrust24THRUST_300001_SM_1000_NS12placeholders2_4E)
_ZN41_INTERNAL_05843ba7_4_k_cu_f961bbbc_1921066thrust24THRUST_300001_SM_1000_NS12placeholders2_4E:
	.zero		1
	.type		_ZN41_INTERNAL_05843ba7_4_k_cu_f961bbbc_1921064cuda3std3__45__cpo6rbeginE,@object
	.size		_ZN41_INTERNAL_05843ba7_4_k_cu_f961bbbc_1921064cuda3std3__45__cpo6rbeginE,(_ZN41_INTERNAL_05843ba7_4_k_cu_f961bbbc_1921064cuda3std6ranges3__45__cpo7advanceE - _ZN41_INTERNAL_05843ba7_4_k_cu_f961bbbc_1921064cuda3std3__45__cpo6rbeginE)
_ZN41_INTERNAL_05843ba7_4_k_cu_f961bbbc_1921064cuda3std3__45__cpo6rbeginE:
	.zero		1
	.type		_ZN41_INTERNAL_05843ba7_4_k_cu_f961bbbc_1921064cuda3std6ranges3__45__cpo7advanceE,@object
	.size		_ZN41_INTERNAL_05843ba7_4_k_cu_f961bbbc_1921064cuda3std6ranges3__45__cpo7advanceE,(_ZN41_INTERNAL_05843ba7_4_k_cu_f961bbbc_1921066thrust24THRUST_300001_SM_1000_NS12placeholders3_10E - _ZN41_INTERNAL_05843ba7_4_k_cu_f961bbbc_1921064cuda3std6ranges3__45__cpo7advanceE)
_ZN41_INTERNAL_05843ba7_4_k_cu_f961bbbc_1921064cuda3std6ranges3__45__cpo7advanceE:
	.zero		1
	.type		_ZN41_INTERNAL_05843ba7_4_k_cu_f961bbbc_1921066thrust24THRUST_300001_SM_1000_NS12placeholders3_10E,@object
	.size		_ZN41_INTERNAL_05843ba7_4_k_cu_f961bbbc_1921066thrust24THRUST_300001_SM_1000_NS12placeholders3_10E,(_ZN41_INTERNAL_05843ba7_4_k_cu_f961bbbc_1921064cuda3std3__48in_placeE - _ZN41_INTERNAL_05843ba7_4_k_cu_f961bbbc_1921066thrust24THRUST_300001_SM_1000_NS12placeholders3_10E)
_ZN41_INTERNAL_05843ba7_4_k_cu_f961bbbc_1921066thrust24THRUST_300001_SM_1000_NS12placeholders3_10E:
	.zero		1
	.type		_ZN41_INTERNAL_05843ba7_4_k_cu_f961bbbc_1921064cuda3std3__48in_placeE,@object
	.size		_ZN41_INTERNAL_05843ba7_4_k_cu_f961bbbc_1921064cuda3std3__48in_placeE,(_ZN41_INTERNAL_05843ba7_4_k_cu_f961bbbc_1921064cuda3std6ranges3__45__cpo4sizeE - _ZN41_INTERNAL_05843ba7_4_k_cu_f961bbbc_1921064cuda3std3__48in_placeE)
_ZN41_INTERNAL_05843ba7_4_k_cu_f961bbbc_1921064cuda3std3__48in_placeE:
	.zero		1
	.type		_ZN41_INTERNAL_05843ba7_4_k_cu_f961bbbc_1921064cuda3std6ranges3__45__cpo4sizeE,@object
	.size		_ZN41_INTERNAL_05843ba7_4_k_cu_f961bbbc_1921064cuda3std6ranges3__45__cpo4sizeE,(_ZN41_INTERNAL_05843ba7_4_k_cu_f961bbbc_1921066thrust24THRUST_300001_SM_1000_NS12placeholders2_2E - _ZN41_INTERNAL_05843ba7_4_k_cu_f961bbbc_1921064cuda3std6ranges3__45__cpo4sizeE)
_ZN41_INTERNAL_05843ba7_4_k_cu_f961bbbc_1921064cuda3std6ranges3__45__cpo4sizeE:
	.zero		1
	.type		_ZN41_INTERNAL_05843ba7_4_k_cu_f961bbbc_1921066thrust24THRUST_300001_SM_1000_NS12placeholders2_2E,@object
	.size		_ZN41_INTERNAL_05843ba7_4_k_cu_f961bbbc_1921066thrust24THRUST_300001_SM_1000_NS12placeholders2_2E,(_ZN41_INTERNAL_05843ba7_4_k_cu_f961bbbc_1921064cuda3std3__45__cpo6cbeginE - _ZN41_INTERNAL_05843ba7_4_k_cu_f961bbbc_1921066thrust24THRUST_300001_SM_1000_NS12placeholders2_2E)
_ZN41_INTERNAL_05843ba7_4_k_cu_f961bbbc_1921066thrust24THRUST_300001_SM_1000_NS12placeholders2_2E:
	.zero		1
	.type		_ZN41_INTERNAL_05843ba7_4_k_cu_f961bbbc_1921064cuda3std3__45__cpo6cbeginE,@object
	.size		_ZN41_INTERNAL_05843ba7_4_k_cu_f961bbbc_1921064cuda3std3__45__cpo6cbeginE,(_ZN41_INTERNAL_05843ba7_4_k_cu_f961bbbc_1921064cuda3std6ranges3__45__cpo6cbeginE - _ZN41_INTERNAL_05843ba7_4_k_cu_f961bbbc_1921064cuda3std3__45__cpo6cbeginE)
_ZN41_INTERNAL_05843ba7_4_k_cu_f961bbbc_1921064cuda3std3__45__cpo6cbeginE:
	.zero		1
	.type		_ZN41_INTERNAL_05843ba7_4_k_cu_f961bbbc_1921064cuda3std6ranges3__45__cpo6cbeginE,@object
	.size		_ZN41_INTERNAL_05843ba7_4_k_cu_f961bbbc_1921064cuda3std6ranges3__45__cpo6cbeginE,(_ZN41_INTERNAL_05843ba7_4_k_cu_f961bbbc_1921066thrust24THRUST_300001_SM_1000_NS12placeholders2_6E - _ZN41_INTERNAL_05843ba7_4_k_cu_f961bbbc_1921064cuda3std6ranges3__45__cpo6cbeginE)
_ZN41_INTERNAL_05843ba7_4_k_cu_f961bbbc_1921064cuda3std6ranges3__45__cpo6cbeginE:
	.zero		1
	.type		_ZN41_INTERNAL_05843ba7_4_k_cu_f961bbbc_1921066thrust24THRUST_300001_SM_1000_NS12placeholders2_6E,@object
	.size		_ZN41_INTERNAL_05843ba7_4_k_cu_f961bbbc_1921066thrust24THRUST_300001_SM_1000_NS12placeholders2_6E,(_ZN41_INTERNAL_05843ba7_4_k_cu_f961bbbc_1921064cuda3std3__45__cpo7crbeginE - _ZN41_INTERNAL_05843ba7_4_k_cu_f961bbbc_1921066thrust24THRUST_300001_SM_1000_NS12placeholders2_6E)
_ZN41_INTERNAL_05843ba7_4_k_cu_f961bbbc_1921066thrust24THRUST_300001_SM_1000_NS12placeholders2_6E:
	.zero		1
	.type		_ZN41_INTERNAL_05843ba7_4_k_cu_f961bbbc_1921064cuda3std3__45__cpo7crbeginE,@object
	.size		_ZN41_INTERNAL_05843ba7_4_k_cu_f961bbbc_1921064cuda3std3__45__cpo7crbeginE,(_ZN41_INTERNAL_05843ba7_4_k_cu_f961bbbc_1921064cuda3std6ranges3__45__cpo4nextE - _ZN41_INTERNAL_05843ba7_4_k_cu_f961bbbc_1921064cuda3std3__45__cpo7crbeginE)
_ZN41_INTERNAL_05843ba7_4_k_cu_f961bbbc_1921064cuda3std3__45__cpo7crbeginE:
	.zero		1
	.type		_ZN41_INTERNAL_05843ba7_4_k_cu_f961bbbc_1921064cuda3std6ranges3__45__cpo4nextE,@object
	.size		_ZN41_INTERNAL_05843ba7_4_k_cu_f961bbbc_1921064cuda3std6ranges3__45__cpo4nextE,(_ZN41_INTERNAL_05843ba7_4_k_cu_f961bbbc_1921064cuda3std6ranges3__45__cpo4swapE - _ZN41_INTERNAL_05843ba7_4_k_cu_f961bbbc_1921064cuda3std6ranges3__45__cpo4nextE)
_ZN41_INTERNAL_05843ba7_4_k_cu_f961bbbc_1921064cuda3std6ranges3__45__cpo4nextE:
	.zero		1
	.type		_ZN41_INTERNAL_05843ba7_4_k_cu_f961bbbc_1921064cuda3std6ranges3__45__cpo4swapE,@object
	.size		_ZN41_INTERNAL_05843ba7_4_k_cu_f961bbbc_1921064cuda3std6ranges3__45__cpo4swapE,(_ZN41_INTERNAL_05843ba7_4_k_cu_f961bbbc_1921066thrust24THRUST_300001_SM_1000_NS8cuda_cub10par_nosyncE - _ZN41_INTERNAL_05843ba7_4_k_cu_f961bbbc_1921064cuda3std6ranges3__45__cpo4swapE)
_ZN41_INTERNAL_05843ba7_4_k_cu_f961bbbc_1921064cuda3std6ranges3__45__cpo4swapE:
	.zero		1
	.type		_ZN41_INTERNAL_05843ba7_4_k_cu_f961bbbc_1921066thrust24THRUST_300001_SM_1000_NS8cuda_cub10par_nosyncE,@object
	.size		_ZN41_INTERNAL_05843ba7_4_k_cu_f961bbbc_1921066thrust24THRUST_300001_SM_1000_NS8cuda_cub10par_nosyncE,(_ZN41_INTERNAL_05843ba7_4_k_cu_f961bbbc_1921066thrust24THRUST_300001_SM_1000_NS3seqE - _ZN41_INTERNAL_05843ba7_4_k_cu_f961bbbc_1921066thrust24THRUST_300001_SM_1000_NS8cuda_cub10par_nosyncE)
_ZN41_INTERNAL_05843ba7_4_k_cu_f961bbbc_1921066thrust24THRUST_300001_SM_1000_NS8cuda_cub10par_nosyncE:
	.zero		1
	.type		_ZN41_INTERNAL_05843ba7_4_k_cu_f961bbbc_1921066thrust24THRUST_300001_SM_1000_NS3seqE,@object
	.size		_ZN41_INTERNAL_05843ba7_4_k_cu_f961bbbc_1921066thrust24THRUST_300001_SM_1000_NS3seqE,(_ZN41_INTERNAL_05843ba7_4_k_cu_f961bbbc_1921064cuda3std3__420unreachable_sentinelE - _ZN41_INTERNAL_05843ba7_4_k_cu_f961bbbc_1921066thrust24THRUST_300001_SM_1000_NS3seqE)
_ZN41_INTERNAL_05843ba7_4_k_cu_f961bbbc_1921066thrust24THRUST_300001_SM_1000_NS3seqE:
	.zero		1
	.type		_ZN41_INTERNAL_05843ba7_4_k_cu_f961bbbc_1921064cuda3std3__420unreachable_sentinelE,@object
	.size		_ZN41_INTERNAL_05843ba7_4_k_cu_f961bbbc_1921064cuda3std3__420unreachable_sentinelE,(_ZN41_INTERNAL_05843ba7_4_k_cu_f961bbbc_1921064cuda3std6ranges3__45__cpo5ssizeE - _ZN41_INTERNAL_05843ba7_4_k_cu_f961bbbc_1921064cuda3std3__420unreachable_sentinelE)
_ZN41_INTERNAL_05843ba7_4_k_cu_f961bbbc_1921064cuda3std3__420unreachable_sentinelE:
	.zero		1
	.type		_ZN41_INTERNAL_05843ba7_4_k_cu_f961bbbc_1921064cuda3std6ranges3__45__cpo5ssizeE,@object
	.size		_ZN41_INTERNAL_05843ba7_4_k_cu_f961bbbc_1921064cuda3std6ranges3__45__cpo5ssizeE,(_ZN41_INTERNAL_05843ba7_4_k_cu_f961bbbc_1921066thrust24THRUST_300001_SM_1000_NS12placeholders2_3E - _ZN41_INTERNAL_05843ba7_4_k_cu_f961bbbc_1921064cuda3std6ranges3__45__cpo5ssizeE)
_ZN41_INTERNAL_05843ba7_4_k_cu_f961bbbc_1921064cuda3std6ranges3__45__cpo5ssizeE:
	.zero		1
	.type		_ZN41_INTERNAL_05843ba7_4_k_cu_f961bbbc_1921066thrust24THRUST_300001_SM_1000_NS12placeholders2_3E,@object
	.size		_ZN41_INTERNAL_05843ba7_4_k_cu_f961bbbc_1921066thrust24THRUST_300001_SM_1000_NS12placeholders2_3E,(_ZN41_INTERNAL_05843ba7_4_k_cu_f961bbbc_1921064cuda3std3__45__cpo4cendE - _ZN41_INTERNAL_05843ba7_4_k_cu_f961bbbc_1921066thrust24THRUST_300001_SM_1000_NS12placeholders2_3E)
_ZN41_INTERNAL_05843ba7_4_k_cu_f961bbbc_1921066thrust24THRUST_300001_SM_1000_NS12placeholders2_3E:
	.zero		1
	.type		_ZN41_INTERNAL_05843ba7_4_k_cu_f961bbbc_1921064cuda3std3__45__cpo4cendE,@object
	.size		_ZN41_INTERNAL_05843ba7_4_k_cu_f961bbbc_1921064cuda3std3__45__cpo4cendE,(_ZN41_INTERNAL_05843ba7_4_k_cu_f961bbbc_1921064cuda3std6ranges3__45__cpo4cendE - _ZN41_INTERNAL_05843ba7_4_k_cu_f961bbbc_1921064cuda3std3__45__cpo4cendE)
_ZN41_INTERNAL_05843ba7_4_k_cu_f961bbbc_1921064cuda3std3__45__cpo4cendE:
	.zero		1
	.type		_ZN41_INTERNAL_05843ba7_4_k_cu_f961bbbc_1921064cuda3std6ranges3__45__cpo4cendE,@object
	.size		_ZN41_INTERNAL_05843ba7_4_k_cu_f961bbbc_1921064cuda3std6ranges3__45__cpo4cendE,(_ZN41_INTERNAL_05843ba7_4_k_cu_f961bbbc_1921066thrust24THRUST_300001_SM_1000_NS12placeholders2_7E - _ZN41_INTERNAL_05843ba7_4_k_cu_f961bbbc_1921064cuda3std6ranges3__45__cpo4cendE)
_ZN41_INTERNAL_05843ba7_4_k_cu_f961bbbc_1921064cuda3std6ranges3__45__cpo4cendE:
	.zero		1
	.type		_ZN41_INTERNAL_05843ba7_4_k_cu_f961bbbc_1921066thrust24THRUST_300001_SM_1000_NS12placeholders2_7E,@object
	.size		_ZN41_INTERNAL_05843ba7_4_k_cu_f961bbbc_1921066thrust24THRUST_300001_SM_1000_NS12placeholders2_7E,(_ZN41_INTERNAL_05843ba7_4_k_cu_f961bbbc_1921064cuda3std3__45__cpo5crendE - _ZN41_INTERNAL_05843ba7_4_k_cu_f961bbbc_1921066thrust24THRUST_300001_SM_1000_NS12placeholders2_7E)
_ZN41_INTERNAL_05843ba7_4_k_cu_f961bbbc_1921066thrust24THRUST_300001_SM_1000_NS12placeholders2_7E:
	.zero		1
	.type		_ZN41_INTERNAL_05843ba7_4_k_cu_f961bbbc_1921064cuda3std3__45__cpo5crendE,@object
	.size		_ZN41_INTERNAL_05843ba7_4_k_cu_f961bbbc_1921064cuda3std3__45__cpo5crendE,(_ZN41_INTERNAL_05843ba7_4_k_cu_f961bbbc_1921064cuda3std6ranges3__45__cpo4prevE - _ZN41_INTERNAL_05843ba7_4_k_cu_f961bbbc_1921064cuda3std3__45__cpo5crendE)
_ZN41_INTERNAL_05843ba7_4_k_cu_f961bbbc_1921064cuda3std3__45__cpo5crendE:
	.zero		1
	.type		_ZN41_INTERNAL_05843ba7_4_k_cu_f961bbbc_1921064cuda3std6ranges3__45__cpo4prevE,@object
	.size		_ZN41_INTERNAL_05843ba7_4_k_cu_f961bbbc_1921064cuda3std6ranges3__45__cpo4prevE,(_ZN41_INTERNAL_05843ba7_4_k_cu_f961bbbc_1921064cuda3std6ranges3__45__cpo9iter_moveE - _ZN41_INTERNAL_05843ba7_4_k_cu_f961bbbc_1921064cuda3std6ranges3__45__cpo4prevE)
_ZN41_INTERNAL_05843ba7_4_k_cu_f961bbbc_1921064cuda3std6ranges3__45__cpo4prevE:
	.zero		1
	.type		_ZN41_INTERNAL_05843ba7_4_k_cu_f961bbbc_1921064cuda3std6ranges3__45__cpo9iter_moveE,@object
	.size		_ZN41_INTERNAL_05843ba7_4_k_cu_f961bbbc_1921064cuda3std6ranges3__45__cpo9iter_moveE,(_ZN41_INTERNAL_05843ba7_4_k_cu_f961bbbc_1921066thrust24THRUST_300001_SM_1000_NS6system6detail10sequential3seqE - _ZN41_INTERNAL_05843ba7_4_k_cu_f961bbbc_1921064cuda3std6ranges3__45__cpo9iter_moveE)
_ZN41_INTERNAL_05843ba7_4_k_cu_f961bbbc_1921064cuda3std6ranges3__45__cpo9iter_moveE:
	.zero		1
	.type		_ZN41_INTERNAL_05843ba7_4_k_cu_f961bbbc_1921066thrust24THRUST_300001_SM_1000_NS6system6detail10sequential3seqE,@object
	.size		_ZN41_INTERNAL_05843ba7_4_k_cu_f961bbbc_1921066thrust24THRUST_300001_SM_1000_NS6system6detail10sequential3seqE,(_ZN41_INTERNAL_05843ba7_4_k_cu_f961bbbc_1921066thrust24THRUST_300001_SM_1000_NS12placeholders2_9E - _ZN41_INTERNAL_05843ba7_4_k_cu_f961bbbc_1921066thrust24THRUST_300001_SM_1000_NS6system6detail10sequential3seqE)
_ZN41_INTERNAL_05843ba7_4_k_cu_f961bbbc_1921066thrust24THRUST_300001_SM_1000_NS6system6detail10sequential3seqE:
	.zero		1
	.type		_ZN41_INTERNAL_05843ba7_4_k_cu_f961bbbc_1921066thrust24THRUST_300001_SM_1000_NS12placeholders2_9E,@object
	.size		_ZN41_INTERNAL_05843ba7_4_k_cu_f961bbbc_1921066thrust24THRUST_300001_SM_1000_NS12placeholders2_9E,(_ZN41_INTERNAL_05843ba7_4_k_cu_f961bbbc_1921064cuda3std3__419piecewise_constructE - _ZN41_INTERNAL_05843ba7_4_k_cu_f961bbbc_1921066thrust24THRUST_300001_SM_1000_NS12placeholders2_9E)
_ZN41_INTERNAL_05843ba7_4_k_cu_f961bbbc_1921066thrust24THRUST_300001_SM_1000_NS12placeholders2_9E:
	.zero		1
	.type		_ZN41_INTERNAL_05843ba7_4_k_cu_f961bbbc_1921064cuda3std3__419piecewise_constructE,@object
	.size		_ZN41_INTERNAL_05843ba7_4_k_cu_f961bbbc_1921064cuda3std3__419piecewise_constructE,(_ZN41_INTERNAL_05843ba7_4_k_cu_f961bbbc_1921064cuda3std6ranges3__45__cpo5cdataE - _ZN41_INTERNAL_05843ba7_4_k_cu_f961bbbc_1921064cuda3std3__419piecewise_constructE)
_ZN41_INTERNAL_05843ba7_4_k_cu_f961bbbc_1921064cuda3std3__419piecewise_constructE:
	.zero		1
	.type		_ZN41_INTERNAL_05843ba7_4_k_cu_f961bbbc_1921064cuda3std6ranges3__45__cpo5cdataE,@object
	.size		_ZN41_INTERNAL_05843ba7_4_k_cu_f961bbbc_1921064cuda3std6ranges3__45__cpo5cdataE,(_ZN41_INTERNAL_05843ba7_4_k_cu_f961bbbc_1921066thrust24THRUST_300001_SM_1000_NS12placeholders2_1E - _ZN41_INTERNAL_05843ba7_4_k_cu_f961bbbc_1921064cuda3std6ranges3__45__cpo5cdataE)
_ZN41_INTERNAL_05843ba7_4_k_cu_f961bbbc_1921064cuda3std6ranges3__45__cpo5cdataE:
	.zero		1
	.type		_ZN41_INTERNAL_05843ba7_4_k_cu_f961bbbc_1921066thrust24THRUST_300001_SM_1000_NS12placeholders2_1E,@object
	.size		_ZN41_INTERNAL_05843ba7_4_k_cu_f961bbbc_1921066thrust24THRUST_300001_SM_1000_NS12placeholders2_1E,(_ZN41_INTERNAL_05843ba7_4_k_cu_f961bbbc_1921064cuda3std3__45__cpo3endE - _ZN41_INTERNAL_05843ba7_4_k_cu_f961bbbc_1921066thrust24THRUST_300001_SM_1000_NS12placeholders2_1E)
_ZN41_INTERNAL_05843ba7_4_k_cu_f961bbbc_1921066thrust24THRUST_300001_SM_1000_NS12placeholders2_1E:
	.zero		1
	.type		_ZN41_INTERNAL_05843ba7_4_k_cu_f961bbbc_1921064cuda3std3__45__cpo3endE,@object
	.size		_ZN41_INTERNAL_05843ba7_4_k_cu_f961bbbc_1921064cuda3std3__45__cpo3endE,(_ZN41_INTERNAL_05843ba7_4_k_cu_f961bbbc_1921064cuda3std6ranges3__45__cpo3endE - _ZN41_INTERNAL_05843ba7_4_k_cu_f961bbbc_1921064cuda3std3__45__cpo3endE)
_ZN41_INTERNAL_05843ba7_4_k_cu_f961bbbc_1921064cuda3std3__45__cpo3endE:
	.zero		1
	.type		_ZN41_INTERNAL_05843ba7_4_k_cu_f961bbbc_1921064cuda3std6ranges3__45__cpo3endE,@object
	.size		_ZN41_INTERNAL_05843ba7_4_k_cu_f961bbbc_1921064cuda3std6ranges3__45__cpo3endE,(_ZN41_INTERNAL_05843ba7_4_k_cu_f961bbbc_1921066thrust24THRUST_300001_SM_1000_NS12placeholders2_5E - _ZN41_INTERNAL_05843ba7_4_k_cu_f961bbbc_1921064cuda3std6ranges3__45__cpo3endE)
_ZN41_INTERNAL_05843ba7_4_k_cu_f961bbbc_1921064cuda3std6ranges3__45__cpo3endE:
	.zero		1
	.type		_ZN41_INTERNAL_05843ba7_4_k_cu_f961bbbc_1921066thrust24THRUST_300001_SM_1000_NS12placeholders2_5E,@object
	.size		_ZN41_INTERNAL_05843ba7_4_k_cu_f961bbbc_1921066thrust24THRUST_300001_SM_1000_NS12placeholders2_5E,(_ZN41_INTERNAL_05843ba7_4_k_cu_f961bbbc_1921064cuda3std3__45__cpo4rendE - _ZN41_INTERNAL_05843ba7_4_k_cu_f961bbbc_1921066thrust24THRUST_300001_SM_1000_NS12placeholders2_5E)
_ZN41_INTERNAL_05843ba7_4_k_cu_f961bbbc_1921066thrust24THRUST_300001_SM_1000_NS12placeholders2_5E:
	.zero		1
	.type		_ZN41_INTERNAL_05843ba7_4_k_cu_f961bbbc_1921064cuda3std3__45__cpo4rendE,@object
	.size		_ZN41_INTERNAL_05843ba7_4_k_cu_f961bbbc_1921064cuda3std3__45__cpo4rendE,(_ZN41_INTERNAL_05843ba7_4_k_cu_f961bbbc_1921064cuda3std6ranges3__45__cpo9iter_swapE - _ZN41_INTERNAL_05843ba7_4_k_cu_f961bbbc_1921064cuda3std3__45__cpo4rendE)
_ZN41_INTERNAL_05843ba7_4_k_cu_f961bbbc_1921064cuda3std3__45__cpo4rendE:
	.zero		1
	.type		_ZN41_INTERNAL_05843ba7_4_k_cu_f961bbbc_1921064cuda3std6ranges3__45__cpo9iter_swapE,@object
	.size		_ZN41_INTERNAL_05843ba7_4_k_cu_f961bbbc_1921064cuda3std6ranges3__45__cpo9iter_swapE,(_ZN41_INTERNAL_05843ba7_4_k_cu_f961bbbc_1921064cuda3std3__48unexpectE - _ZN41_INTERNAL_05843ba7_4_k_cu_f961bbbc_1921064cuda3std6ranges3__45__cpo9iter_swapE)
_ZN41_INTERNAL_05843ba7_4_k_cu_f961bbbc_1921064cuda3std6ranges3__45__cpo9iter_swapE:
	.zero		1
	.type		_ZN41_INTERNAL_05843ba7_4_k_cu_f961bbbc_1921064cuda3std3__48unexpectE,@object
	.size		_ZN41_INTERNAL_05843ba7_4_k_cu_f961bbbc_1921064cuda3std3__48unexpectE,(_ZN41_INTERNAL_05843ba7_4_k_cu_f961bbbc_1921066thrust24THRUST_300001_SM_1000_NS8cuda_cub3parE - _ZN41_INTERNAL_05843ba7_4_k_cu_f961bbbc_1921064cuda3std3__48unexpectE)
_ZN41_INTERNAL_05843ba7_4_k_cu_f961bbbc_1921064cuda3std3__48unexpectE:
	.zero		1
	.type		_ZN41_INTERNAL_05843ba7_4_k_cu_f961bbbc_1921066thrust24THRUST_300001_SM_1000_NS8cuda_cub3parE,@object
	.size		_ZN41_INTERNAL_05843ba7_4_k_cu_f961bbbc_1921066thrust24THRUST_300001_SM_1000_NS8cuda_cub3parE,(.L_29 - _ZN41_INTERNAL_05843ba7_4_k_cu_f961bbbc_1921066thrust24THRUST_300001_SM_1000_NS8cuda_cub3parE)
_ZN41_INTERNAL_05843ba7_4_k_cu_f961bbbc_1921066thrust24THRUST_300001_SM_1000_NS8cuda_cub3parE:
	.zero		1
.L_29:


//--------------------- .nv.constant0._ZN3cub18CUB_300001_SM_10006detail11EmptyKernelIvEEvv --------------------------
	.section	.nv.constant0._ZN3cub18CUB_300001_SM_10006detail11EmptyKernelIvEEvv,"a",@progbits
	.sectionflags	@""
	.align	4
.nv.constant0._ZN3cub18CUB_300001_SM_10006detail11EmptyKernelIvEEvv:
	.zero		896


//--------------------- SYMBOLS --------------------------

	.type		.nv.reservedSmem.offset0,@object
	.size		.nv.reservedSmem.offset0,0x4
